//
// Generated by NVIDIA NVVM Compiler
//
// Compiler Build ID: CL-36424714
// Cuda compilation tools, release 13.0, V13.0.88
// Based on NVVM 20.0.0
//

.version 9.0
.target sm_100
.address_size 64

	// .globl	matrixMultiply

.visible .entry matrixMultiply(
	.param .u64 .ptr .align 1 matrixMultiply_param_0,
	.param .u64 .ptr .align 1 matrixMultiply_param_1,
	.param .u64 .ptr .align 1 matrixMultiply_param_2,
	.param .u32 matrixMultiply_param_3,
	.param .u32 matrixMultiply_param_4,
	.param .u32 matrixMultiply_param_5,
	.param .u32 matrixMultiply_param_6,
	.param .u32 matrixMultiply_param_7,
	.param .u32 matrixMultiply_param_8
)
{
	.reg .pred 	%p<4>;
	.reg .b32 	%r<15>;
	.reg .b64 	%rd<5>;

	ld.param.u64 	%rd1, [matrixMultiply_param_2];
	ld.param.u32 	%r4, [matrixMultiply_param_7];
	ld.param.u32 	%r3, [matrixMultiply_param_8];
	mov.u32 	%r6, %tid.x;
	mov.u32 	%r7, %ntid.x;
	mov.u32 	%r8, %ctaid.x;
	mad.lo.s32 	%r1, %r7, %r8, %r6;
	mov.u32 	%r9, %tid.y;
	mov.u32 	%r10, %ntid.y;
	mov.u32 	%r11, %ctaid.y;
	mad.lo.s32 	%r12, %r10, %r11, %r9;
	setp.ge.s32 	%p1, %r1, %r3;
	setp.ge.s32 	%p2, %r12, %r4;
	or.pred  	%p3, %p1, %p2;
	@%p3 bra 	$L__BB0_2;
	cvta.to.global.u64 	%rd2, %rd1;
	mad.lo.s32 	%r13, %r3, %r12, %r1;
	mul.wide.s32 	%rd3, %r13, 4;
	add.s64 	%rd4, %rd2, %rd3;
	mov.b32 	%r14, 1050808618;
	st.global.u32 	[%rd4], %r14;
$L__BB0_2:
	ret;

}


// ===== COMPILED SASS (sm_100) =====

	.target	sm_100

	.elftype	@"ET_EXEC"


//--------------------- .note.nv.tkinfo           --------------------------
	.section	.note.nv.tkinfo,"",@"SHT_NOTE"
	.sectionflags	@"SHF_NOTE_NV_TKINFO"
	.tkinfo
        /*0018*/ 	.word	0x00000002
        /*0030*/ 	.string	""
        /*0030*/ 	.string	"ptxas"
        /*0030*/ 	.string	"Cuda compilation tools, release 13.0, V13.0.88"
        /*0030*/ 	.string	"Build cuda_13.0.r13.0/compiler.36424714_0"
        /*0030*/ 	.string	"-arch sm_100 -m 64 "



//--------------------- .note.nv.cuinfo           --------------------------
	.section	.note.nv.cuinfo,"",@"SHT_NOTE"
	.sectionflags	@"SHF_NOTE_NV_CUINFO"
        /*0018*/ 	.short	0x0002
        /*001a*/ 	.short	0x0064
        /*001c*/ 	.short	0x0082
	.zero		2


//--------------------- .nv.info                  --------------------------
	.section	.nv.info,"",@"SHT_CUDA_INFO"
	.align	4


	//----- nvinfo : EIATTR_REGCOUNT
	.align		4
        /*0000*/ 	.byte	0x04, 0x2f
        /*0002*/ 	.short	(.L_1 - .L_0)
	.align		4
.L_0:
        /*0004*/ 	.word	index@(matrixMultiply)
        /*0008*/ 	.word	0x0000000a


	//----- nvinfo : EIATTR_FRAME_SIZE
	.align		4
.L_1:
        /*000c*/ 	.byte	0x04, 0x11
        /*000e*/ 	.short	(.L_3 - .L_2)
	.align		4
.L_2:
        /*0010*/ 	.word	index@(matrixMultiply)
        /*0014*/ 	.word	0x00000000


	//----- nvinfo : EIATTR_MIN_STACK_SIZE
	.align		4
.L_3:
        /*0018*/ 	.byte	0x04, 0x12
        /*001a*/ 	.short	(.L_5 - .L_4)
	.align		4
.L_4:
        /*001c*/ 	.word	index@(matrixMultiply)
        /*0020*/ 	.word	0x00000000
.L_5:


//--------------------- .nv.compat                --------------------------
	.section	.nv.compat,"",@"SHT_CUDA_COMPAT_INFO"
	.align	4
        /*0000*/ 	.byte	0x02, 0x09, 0x00, 0x00, 0x02, 0x02, 0x01, 0x00, 0x02, 0x05, 0x05, 0x00, 0x03, 0x07, 0x01, 0x01
        /*0010*/ 	.byte	0x02, 0x03, 0x00, 0x00, 0x02, 0x06, 0x01, 0x00, 0x04, 0x0b, 0x08, 0x00, 0x09, 0x00, 0x00, 0x00
        /*0020*/ 	.byte	0x00, 0x00, 0x00, 0x00


//--------------------- .nv.info.matrixMultiply   --------------------------
	.section	.nv.info.matrixMultiply,"",@"SHT_CUDA_INFO"
	.sectionflags	@""
	.align	4


	//----- nvinfo : EIATTR_CUDA_API_VERSION
	.align		4
        /*0000*/ 	.byte	0x04, 0x37
        /*0002*/ 	.short	(.L_7 - .L_6)
.L_6:
        /*0004*/ 	.word	0x00000082


	//----- nvinfo : EIATTR_KPARAM_INFO
	.align		4
.L_7:
        /*0008*/ 	.byte	0x04, 0x17
        /*000a*/ 	.short	(.L_9 - .L_8)
.L_8:
        /*000c*/ 	.word	0x00000000
        /*0010*/ 	.short	0x0008
        /*0012*/ 	.short	0x002c
        /*0014*/ 	.byte	0x00, 0xf0, 0x11, 0x00


	//----- nvinfo : EIATTR_KPARAM_INFO
	.align		4
.L_9:
        /*0018*/ 	.byte	0x04, 0x17
        /*001a*/ 	.short	(.L_11 - .L_10)
.L_10:
        /*001c*/ 	.word	0x00000000
        /*0020*/ 	.short	0x0007
        /*0022*/ 	.short	0x0028
        /*0024*/ 	.byte	0x00, 0xf0, 0x11, 0x00


	//----- nvinfo : EIATTR_KPARAM_INFO
	.align		4
.L_11:
        /*0028*/ 	.byte	0x04, 0x17
        /*002a*/ 	.short	(.L_13 - .L_12)
.L_12:
        /*002c*/ 	.word	0x00000000
        /*0030*/ 	.short	0x0006
        /*0032*/ 	.short	0x0024
        /*0034*/ 	.byte	0x00, 0xf0, 0x11, 0x00


	//----- nvinfo : EIATTR_KPARAM_INFO
	.align		4
.L_13:
        /*0038*/ 	.byte	0x04, 0x17
        /*003a*/ 	.short	(.L_15 - .L_14)
.L_14:
        /*003c*/ 	.word	0x00000000
        /*0040*/ 	.short	0x0005
        /*0042*/ 	.short	0x0020
        /*0044*/ 	.byte	0x00, 0xf0, 0x11, 0x00


	//----- nvinfo : EIATTR_KPARAM_INFO
	.align		4
.L_15:
        /*0048*/ 	.byte	0x04, 0x17
        /*004a*/ 	.short	(.L_17 - .L_16)
.L_16:
        /*004c*/ 	.word	0x00000000
        /*0050*/ 	.short	0x0004
        /*0052*/ 	.short	0x001c
        /*0054*/ 	.byte	0x00, 0xf0, 0x11, 0x00


	//----- nvinfo : EIATTR_KPARAM_INFO
	.align		4
.L_17:
        /*0058*/ 	.byte	0x04, 0x17
        /*005a*/ 	.short	(.L_19 - .L_18)
.L_18:
        /*005c*/ 	.word	0x00000000
        /*0060*/ 	.short	0x0003
        /*0062*/ 	.short	0x0018
        /*0064*/ 	.byte	0x00, 0xf0, 0x11, 0x00


	//----- nvinfo : EIATTR_KPARAM_INFO
	.align		4
.L_19:
        /*0068*/ 	.byte	0x04, 0x17
        /*006a*/ 	.short	(.L_21 - .L_20)
.L_20:
        /*006c*/ 	.word	0x00000000
        /*0070*/ 	.short	0x0002
        /*0072*/ 	.short	0x0010
        /*0074*/ 	.byte	0x00, 0xf5, 0x21, 0x00


	//----- nvinfo : EIATTR_KPARAM_INFO
	.align		4
.L_21:
        /*0078*/ 	.byte	0x04, 0x17
        /*007a*/ 	.short	(.L_23 - .L_22)
.L_22:
        /*007c*/ 	.word	0x00000000
        /*0080*/ 	.short	0x0001
        /*0082*/ 	.short	0x0008
        /*0084*/ 	.byte	0x00, 0xf5, 0x21, 0x00


	//----- nvinfo : EIATTR_KPARAM_INFO
	.align		4
.L_23:
        /*0088*/ 	.byte	0x04, 0x17
        /*008a*/ 	.short	(.L_25 - .L_24)
.L_24:
        /*008c*/ 	.word	0x00000000
        /*0090*/ 	.short	0x0000
        /*0092*/ 	.short	0x0000
        /*0094*/ 	.byte	0x00, 0xf5, 0x21, 0x00


	//----- nvinfo : EIATTR_SPARSE_MMA_MASK
	.align		4
.L_25:
        /*0098*/ 	.byte	0x03, 0x50
        /*009a*/ 	.short	0x0000


	//----- nvinfo : EIATTR_MAXREG_COUNT
	.align		4
        /*009c*/ 	.byte	0x03, 0x1b
        /*009e*/ 	.short	0x00ff


	//----- nvinfo : EIATTR_MERCURY_ISA_VERSION
	.align		4
        /*00a0*/ 	.byte	0x03, 0x5f
        /*00a2*/ 	.short	0x0101


	//----- nvinfo : EIATTR_VRC_CTA_INIT_COUNT
	.align		4
        /*00a4*/ 	.byte	0x02, 0x4a
	.zero		1
	.zero		1


	//----- nvinfo : EIATTR_EXIT_INSTR_OFFSETS
	.align		4
        /*00a8*/ 	.byte	0x04, 0x1c
        /*00aa*/ 	.short	(.L_27 - .L_26)


	//   ....[0]....
.L_26:
        /*00ac*/ 	.word	0x000000c0


	//   ....[1]....
        /*00b0*/ 	.word	0x00000130


	//----- nvinfo : EIATTR_CBANK_PARAM_SIZE
	.align		4
.L_27:
        /*00b4*/ 	.byte	0x03, 0x19
        /*00b6*/ 	.short	0x0030


	//----- nvinfo : EIATTR_PARAM_CBANK
	.align		4
        /*00b8*/ 	.byte	0x04, 0x0a
        /*00ba*/ 	.short	(.L_29 - .L_28)
	.align		4
.L_28:
        /*00bc*/ 	.word	index@(.nv.constant0.matrixMultiply)
        /*00c0*/ 	.short	0x0380
        /*00c2*/ 	.short	0x0030


	//----- nvinfo : EIATTR_SW_WAR
	.align		4
.L_29:
        /*00c4*/ 	.byte	0x04, 0x36
        /*00c6*/ 	.short	(.L_31 - .L_30)
.L_30:
        /*00c8*/ 	.word	0x00000008
.L_31:


//--------------------- .nv.callgraph             --------------------------
	.section	.nv.callgraph,"",@"SHT_CUDA_CALLGRAPH"
	.align	4
	.sectionentsize	8
	.align		4
        /*0000*/ 	.word	0x00000000
	.align		4
        /*0004*/ 	.word	0xffffffff
	.align		4
        /*0008*/ 	.word	0x00000000
	.align		4
        /*000c*/ 	.word	0xfffffffe
	.align		4
        /*0010*/ 	.word	0x00000000
	.align		4
        /*0014*/ 	.word	0xfffffffd
	.align		4
        /*0018*/ 	.word	0x00000000
	.align		4
        /*001c*/ 	.word	0xfffffffc


//--------------------- .text.matrixMultiply      --------------------------
	.section	.text.matrixMultiply,"ax",@progbits
	.align	128
        .global         matrixMultiply
        .type           matrixMultiply,@function
        .size           matrixMultiply,(.L_x_1 - matrixMultiply)
        .other          matrixMultiply,@"STO_CUDA_ENTRY STV_DEFAULT"
matrixMultiply:
.text.matrixMultiply:
[----:B------:R-:W-:Y:S01]  /*0000*/  LDC R1, c[0x0][0x37c] ;  /* 0x0000df00ff017b82 */ /* 0x000fe20000000800 */
[----:B------:R-:W0:Y:S01]  /*0010*/  S2R R5, SR_TID.Y ;  /* 0x0000000000057919 */ /* 0x000e220000002200 */
[----:B------:R-:W1:Y:S01]  /*0020*/  LDCU UR4, c[0x0][0x360] ;  /* 0x00006c00ff0477ac */ /* 0x000e620008000800 */
[----:B------:R-:W0:Y:S01]  /*0030*/  S2R R2, SR_CTAID.Y ;  /* 0x0000000000027919 */ /* 0x000e220000002600 */
[----:B------:R-:W0:Y:S01]  /*0040*/  LDCU UR5, c[0x0][0x364] ;  /* 0x00006c80ff0577ac */ /* 0x000e220008000800 */
[----:B------:R-:W1:Y:S01]  /*0050*/  S2R R0, SR_TID.X ;  /* 0x0000000000007919 */ /* 0x000e620000002100 */
[----:B------:R-:W2:Y:S01]  /*0060*/  LDCU.64 UR6, c[0x0][0x3a8] ;  /* 0x00007500ff0677ac */ /* 0x000ea20008000a00 */
[----:B------:R-:W1:Y:S01]  /*0070*/  S2R R3, SR_CTAID.X ;  /* 0x0000000000037919 */ /* 0x000e620000002500 */
[----:B0-----:R-:W-:-:S05]  /*0080*/  IMAD R5, R2, UR5, R5 ;  /* 0x0000000502057c24 */ /* 0x001fca000f8e0205 */
[----:B--2---:R-:W-:Y:S01]  /*0090*/  ISETP.GE.AND P0, PT, R5, UR6, PT ;  /* 0x0000000605007c0c */ /* 0x004fe2000bf06270 */
[----:B-1----:R-:W-:-:S05]  /*00a0*/  IMAD R0, R3, UR4, R0 ;  /* 0x0000000403007c24 */ /* 0x002fca000f8e0200 */
[----:B------:R-:W-:-:S13]  /*00b0*/  ISETP.GE.OR P0, PT, R0, UR7, P0 ;  /* 0x0000000700007c0c */ /* 0x000fda0008706670 */
[----:B------:R-:W-:Y:S05]  /*00c0*/  @P0 EXIT ;  /* 0x000000000000094d */ /* 0x000fea0003800000 */
[----:B------:R-:W0:Y:S01]  /*00d0*/  LDC.64 R2, c[0x0][0x390] ;  /* 0x0000e400ff027b82 */ /* 0x000e220000000a00 */
[----:B------:R-:W1:Y:S01]  /*00e0*/  LDCU.64 UR4, c[0x0][0x358] ;  /* 0x00006b00ff0477ac */ /* 0x000e620008000a00 */
[----:B------:R-:W-:Y:S02]  /*00f0*/  IMAD R5, R5, UR7, R0 ;  /* 0x0000000705057c24 */ /* 0x000fe4000f8e0200 */
[----:B------:R-:W-:Y:S02]  /*0100*/  HFMA2 R7, -RZ, RZ, 1.658203125, 0.00063037872314453125 ;  /* 0x3ea2112aff077431 */ /* 0x000fe400000001ff */
[----:B0-----:R-:W-:-:S05]  /*0110*/  IMAD.WIDE R2, R5, 0x4, R2 ;  /* 0x0000000405027825 */ /* 0x001fca00078e0202 */
[----:B-1----:R-:W-:Y:S01]  /*0120*/  STG.E desc[UR4][R2.64], R7 ;  /* 0x0000000702007986 */ /* 0x002fe2000c101904 */
[----:B------:R-:W-:Y:S05]  /*0130*/  EXIT ;  /* 0x000000000000794d */ /* 0x000fea0003800000 */
.L_x_0:
[----:B------:R-:W-:-:S00]  /*0140*/  BRA `(.L_x_0) ;  /* 0xfffffffc00fc7947 */ /* 0x000fc0000383ffff */
[----:B------:R-:W-:-:S00]  /*0150*/  NOP ;  /* 0x0000000000007918 */ /* 0x000fc00000000000 */
        /* <DEDUP_REMOVED lines=10> */
.L_x_1:


//--------------------- .nv.shared.reserved.0     --------------------------
	.section	.nv.shared.reserved.0,"aw",@nobits
	.weak		__nv_reservedSMEM_offset_0_alias
	.size		__nv_reservedSMEM_offset_0_alias, 0, 64
	.other		__nv_reservedSMEM_offset_0_alias,@"STO_CUDA_RESERVED_SHARED STV_DEFAULT"
__nv_reservedSMEM_offset_0_alias:
	.zero		0
	.zero		64


//--------------------- .nv.constant0.matrixMultiply --------------------------
	.section	.nv.constant0.matrixMultiply,"a",@progbits
	.sectionflags	@""
	.align	4
.nv.constant0.matrixMultiply:
	.zero		944


//--------------------- SYMBOLS --------------------------

	.type		.nv.reservedSmem.offset0,@object
	.size		.nv.reservedSmem.offset0,0x4
